	.headerflags	@"EF_CUDA_TEXMODE_UNIFIED EF_CUDA_64BIT_ADDRESS EF_CUDA_ACCELERATORS EF_CUDA_SM90 EF_CUDA_VIRTUAL_SM(EF_CUDA_SM90)"
	.elftype	@"ET_EXEC"


//--------------------- .nv.info                  --------------------------
	.section	.nv.info,"",@"SHT_CUDA_INFO"
	.align	4


	//----- nvinfo : EIATTR_REGCOUNT
	.align		4
        /*0000*/ 	.byte	0x04, 0x2f
        /*0002*/ 	.short	(.L_3 - .L_2)
	.align		4
.L_2:
        /*0004*/ 	.word	index@(triton_poi_fused_clone_20)
        /*0008*/ 	.word	0x00000019


	//----- nvinfo : EIATTR_MIN_STACK_SIZE
	.align		4
.L_3:
        /*000c*/ 	.byte	0x04, 0x12
        /*000e*/ 	.short	(.L_5 - .L_4)
	.align		4
.L_4:
        /*0010*/ 	.word	index@(triton_poi_fused_clone_20)
        /*0014*/ 	.word	0x00000000


	//----- nvinfo : EIATTR_FRAME_SIZE
	.align		4
.L_5:
        /*0018*/ 	.byte	0x04, 0x11
        /*001a*/ 	.short	(.L_7 - .L_6)
	.align		4
.L_6:
        /*001c*/ 	.word	index@(triton_poi_fused_clone_20)
        /*0020*/ 	.word	0x00000000


	//----- nvinfo : EIATTR_MIN_STACK_SIZE
	.align		4
.L_7:
        /*0024*/ 	.byte	0x04, 0x12
        /*0026*/ 	.short	(.L_9 - .L_8)
	.align		4
.L_8:
        /*0028*/ 	.word	index@(triton_poi_fused_clone_20)
        /*002c*/ 	.word	0x00000000
.L_9:


//--------------------- .nv.info.triton_poi_fused_clone_20 --------------------------
	.section	.nv.info.triton_poi_fused_clone_20,"",@"SHT_CUDA_INFO"
	.sectionflags	@""
	.align	4


	//----- nvinfo : EIATTR_CUDA_API_VERSION
	.align		4
        /*0000*/ 	.byte	0x04, 0x37
        /*0002*/ 	.short	(.L_11 - .L_10)
.L_10:
        /*0004*/ 	.word	0x0000007c


	//----- nvinfo : EIATTR_KPARAM_INFO
	.align		4
.L_11:
        /*0008*/ 	.byte	0x04, 0x17
        /*000a*/ 	.short	(.L_13 - .L_12)
.L_12:
        /*000c*/ 	.word	0x00000000
        /*0010*/ 	.short	0x0007
        /*0012*/ 	.short	0x0038
        /*0014*/ 	.byte	0x00, 0xf0, 0x11, 0x00


	//----- nvinfo : EIATTR_KPARAM_INFO
	.align		4
.L_13:
        /*0018*/ 	.byte	0x04, 0x17
        /*001a*/ 	.short	(.L_15 - .L_14)
.L_14:
        /*001c*/ 	.word	0x00000000
        /*0020*/ 	.short	0x0006
        /*0022*/ 	.short	0x0030
        /*0024*/ 	.byte	0x00, 0xf4, 0x21, 0x00


	//----- nvinfo : EIATTR_KPARAM_INFO
	.align		4
.L_15:
        /*0028*/ 	.byte	0x04, 0x17
        /*002a*/ 	.short	(.L_17 - .L_16)
.L_16:
        /*002c*/ 	.word	0x00000000
        /*0030*/ 	.short	0x0005
        /*0032*/ 	.short	0x0028
        /*0034*/ 	.byte	0x00, 0xf4, 0x21, 0x00


	//----- nvinfo : EIATTR_KPARAM_INFO
	.align		4
.L_17:
        /*0038*/ 	.byte	0x04, 0x17
        /*003a*/ 	.short	(.L_19 - .L_18)
.L_18:
        /*003c*/ 	.word	0x00000000
        /*0040*/ 	.short	0x0004
        /*0042*/ 	.short	0x0020
        /*0044*/ 	.byte	0x00, 0xf4, 0x21, 0x00


	//----- nvinfo : EIATTR_KPARAM_INFO
	.align		4
.L_19:
        /*0048*/ 	.byte	0x04, 0x17
        /*004a*/ 	.short	(.L_21 - .L_20)
.L_20:
        /*004c*/ 	.word	0x00000000
        /*0050*/ 	.short	0x0003
        /*0052*/ 	.short	0x0018
        /*0054*/ 	.byte	0x00, 0xf4, 0x21, 0x00


	//----- nvinfo : EIATTR_KPARAM_INFO
	.align		4
.L_21:
        /*0058*/ 	.byte	0x04, 0x17
        /*005a*/ 	.short	(.L_23 - .L_22)
.L_22:
        /*005c*/ 	.word	0x00000000
        /*0060*/ 	.short	0x0002
        /*0062*/ 	.short	0x0010
        /*0064*/ 	.byte	0x00, 0xf4, 0x21, 0x00


	//----- nvinfo : EIATTR_KPARAM_INFO
	.align		4
.L_23:
        /*0068*/ 	.byte	0x04, 0x17
        /*006a*/ 	.short	(.L_25 - .L_24)
.L_24:
        /*006c*/ 	.word	0x00000000
        /*0070*/ 	.short	0x0001
        /*0072*/ 	.short	0x0008
        /*0074*/ 	.byte	0x00, 0xf4, 0x21, 0x00


	//----- nvinfo : EIATTR_KPARAM_INFO
	.align		4
.L_25:
        /*0078*/ 	.byte	0x04, 0x17
        /*007a*/ 	.short	(.L_27 - .L_26)
.L_26:
        /*007c*/ 	.word	0x00000000
        /*0080*/ 	.short	0x0000
        /*0082*/ 	.short	0x0000
        /*0084*/ 	.byte	0x00, 0xf4, 0x21, 0x00


	//----- nvinfo : EIATTR_SPARSE_MMA_MASK
	.align		4
.L_27:
        /*0088*/ 	.byte	0x03, 0x50
        /*008a*/ 	.short	0x0000


	//----- nvinfo : EIATTR_MAXREG_COUNT
	.align		4
        /*008c*/ 	.byte	0x03, 0x1b
        /*008e*/ 	.short	0x00ff


	//----- nvinfo : EIATTR_EXIT_INSTR_OFFSETS
	.align		4
        /*0090*/ 	.byte	0x04, 0x1c
        /*0092*/ 	.short	(.L_29 - .L_28)


	//   ....[0]....
.L_28:
        /*0094*/ 	.word	0x000006b0


	//   ....[1]....
        /*0098*/ 	.word	0x000006d0


	//----- nvinfo : EIATTR_REQNTID
	.align		4
.L_29:
        /*009c*/ 	.byte	0x04, 0x10
        /*009e*/ 	.short	(.L_31 - .L_30)
.L_30:
        /*00a0*/ 	.word	0x00000020
        /*00a4*/ 	.word	0x00000001
        /*00a8*/ 	.word	0x00000001


	//----- nvinfo : EIATTR_CBANK_PARAM_SIZE
	.align		4
.L_31:
        /*00ac*/ 	.byte	0x03, 0x19
        /*00ae*/ 	.short	0x003c


	//----- nvinfo : EIATTR_PARAM_CBANK
	.align		4
        /*00b0*/ 	.byte	0x04, 0x0a
        /*00b2*/ 	.short	(.L_33 - .L_32)
	.align		4
.L_32:
        /*00b4*/ 	.word	index@(.nv.constant0.triton_poi_fused_clone_20)
        /*00b8*/ 	.short	0x0210
        /*00ba*/ 	.short	0x003c


	//----- nvinfo : EIATTR_SW_WAR
	.align		4
.L_33:
        /*00bc*/ 	.byte	0x04, 0x36
        /*00be*/ 	.short	(.L_35 - .L_34)
.L_34:
        /*00c0*/ 	.word	0x00000008
.L_35:


//--------------------- .nv.callgraph             --------------------------
	.section	.nv.callgraph,"",@"SHT_CUDA_CALLGRAPH"
	.align	4
	.sectionentsize	8
	.align		4
        /*0000*/ 	.word	0x00000000
	.align		4
        /*0004*/ 	.word	0xffffffff
	.align		4
        /*0008*/ 	.word	0x00000000
	.align		4
        /*000c*/ 	.word	0xfffffffe
	.align		4
        /*0010*/ 	.word	0x00000000
	.align		4
        /*0014*/ 	.word	0xfffffffd
	.align		4
        /*0018*/ 	.word	0x00000000
	.align		4
        /*001c*/ 	.word	0xfffffffc


//--------------------- .nv.constant4             --------------------------
	.section	.nv.constant4,"a",@progbits
	.align	8
	.align		8
.nv.constant4:
        /*0000*/ 	.dword	_$_str
	.align		8
        /*0008*/ 	.dword	_$_str_$_2


//--------------------- .text.triton_poi_fused_clone_20 --------------------------
	.section	.text.triton_poi_fused_clone_20,"ax",@progbits
	.align	128
        .global         triton_poi_fused_clone_20
        .type           triton_poi_fused_clone_20,@function
        .size           triton_poi_fused_clone_20,(.L_x_1 - triton_poi_fused_clone_20)
        .other          triton_poi_fused_clone_20,@"STO_CUDA_ENTRY STV_DEFAULT"
triton_poi_fused_clone_20:
.text.triton_poi_fused_clone_20:
[----:B------:R-:W0:Y:S01]  /*0000*/  LDC R1, c[0x0][0x28] ;  /* 0x00000a00ff017b82 */ /* 0x000e220000000800 */
[----:B------:R-:W1:Y:S01]  /*0010*/  S2R R0, SR_TID.X ;  /* 0x0000000000007919 */ /* 0x000e620000002100 */
[----:B------:R-:W-:Y:S01]  /*0020*/  CS2R R18, SRZ ;  /* 0x0000000000127805 */ /* 0x000fe2000001ff00 */
[----:B------:R-:W-:Y:S01]  /*0030*/  ULDC.64 UR4, c[0x0][0x208] ;  /* 0x0000820000047ab9 */ /* 0x000fe20000000a00 */
[----:B------:R-:W2:Y:S01]  /*0040*/  S2R R3, SR_CTAID.X ;  /* 0x0000000000037919 */ /* 0x000ea20000002500 */
[----:B------:R-:W-:-:S03]  /*0050*/  CS2R R20, SRZ ;  /* 0x0000000000147805 */ /* 0x000fc6000001ff00 */
[----:B------:R-:W3:Y:S08]  /*0060*/  LDC.64 R10, c[0x0][0x230] ;  /* 0x00008c00ff0a7b82 */ /* 0x000ef00000000a00 */
[----:B------:R-:W4:Y:S01]  /*0070*/  LDC.64 R12, c[0x0][0x238] ;  /* 0x00008e00ff0c7b82 */ /* 0x000f220000000a00 */
[----:B-1----:R-:W-:Y:S01]  /*0080*/  IMAD.SHL.U32 R0, R0, 0x2, RZ ;  /* 0x0000000200007824 */ /* 0x002fe200078e00ff */
[----:B--2---:R-:W-:-:S04]  /*0090*/  SHF.R.S32.HI R5, RZ, 0x19, R3 ;  /* 0x00000019ff057819 */ /* 0x004fc80000011403 */
[----:B------:R-:W-:Y:S02]  /*00a0*/  LOP3.LUT R0, R0, 0x3e, RZ, 0xc0, !PT ;  /* 0x0000003e00007812 */ /* 0x000fe400078ec0ff */
[----:B------:R-:W-:-:S03]  /*00b0*/  SGXT R5, R5, 0x1 ;  /* 0x000000010505781a */ /* 0x000fc60000000200 */
[----:B------:R-:W-:Y:S02]  /*00c0*/  IMAD R0, R3, 0x40, R0 ;  /* 0x0000004003007824 */ /* 0x000fe400078e0200 */
[----:B------:R-:W1:Y:S03]  /*00d0*/  LDC.64 R2, c[0x0][0x228] ;  /* 0x00008a00ff027b82 */ /* 0x000e660000000a00 */
[CC--:B------:R-:W-:Y:S02]  /*00e0*/  LEA.HI R4, R5.reuse, R0.reuse, RZ, 0x2 ;  /* 0x0000000005047211 */ /* 0x0c0fe400078f10ff */
[----:B------:R-:W-:Y:S02]  /*00f0*/  LEA.HI R6, R5, R0, RZ, 0x3 ;  /* 0x0000000005067211 */ /* 0x000fe400078f18ff */
[----:B------:R-:W-:Y:S02]  /*0100*/  SHF.R.S32.HI R7, RZ, 0x2, R4 ;  /* 0x00000002ff077819 */ /* 0x000fe40000011404 */
[----:B------:R-:W-:-:S02]  /*0110*/  SHF.R.S32.HI R9, RZ, 0x3, R6 ;  /* 0x00000003ff097819 */ /* 0x000fc40000011406 */
[----:B------:R-:W-:Y:S02]  /*0120*/  LEA.HI R8, R4, R7, RZ, 0x1 ;  /* 0x0000000704087211 */ /* 0x000fe400078f08ff */
[----:B------:R-:W-:Y:S02]  /*0130*/  LEA.HI R6, R6, R9, RZ, 0x1 ;  /* 0x0000000906067211 */ /* 0x000fe400078f08ff */
[----:B------:R-:W-:Y:S02]  /*0140*/  LOP3.LUT R8, R8, 0x7ffffffe, RZ, 0xc0, !PT ;  /* 0x7ffffffe08087812 */ /* 0x000fe400078ec0ff */
[----:B------:R-:W-:Y:S02]  /*0150*/  LOP3.LUT R6, R6, 0xfffffffe, RZ, 0xc0, !PT ;  /* 0xfffffffe06067812 */ /* 0x000fe400078ec0ff */
[----:B------:R-:W-:Y:S01]  /*0160*/  ISETP.GE.AND P0, PT, R0, 0x40, PT ;  /* 0x000000400000780c */ /* 0x000fe20003f06270 */
[----:B------:R-:W-:Y:S02]  /*0170*/  IMAD.IADD R7, R7, 0x1, -R8 ;  /* 0x0000000107077824 */ /* 0x000fe400078e0a08 */
[----:B------:R-:W-:-:S04]  /*0180*/  IMAD.IADD R6, R9, 0x1, -R6 ;  /* 0x0000000109067824 */ /* 0x000fc800078e0a06 */
[----:B------:R-:W-:-:S04]  /*0190*/  IMAD R15, R7, 0x2, R6 ;  /* 0x00000002070f7824 */ /* 0x000fc800078e0206 */
[C---:B-1----:R-:W-:Y:S01]  /*01a0*/  IMAD.WIDE R2, R15.reuse, 0x4, R2 ;  /* 0x000000040f027825 */ /* 0x042fe200078e0202 */
[----:B------:R-:W-:-:S13]  /*01b0*/  ISETP.GT.AND P3, PT, R15, 0x1, !P0 ;  /* 0x000000010f00780c */ /* 0x000fda0004764270 */
[----:B------:R-:W2:Y:S04]  /*01c0*/  @P3 LDG.E.EL R19, desc[UR4][R2.64+-0x8] ;  /* 0xfffff80402133981 */ /* 0x000ea8000c2e1900 */
[----:B------:R1:W5:Y:S01]  /*01d0*/  @P3 LDG.E.EL R20, desc[UR4][R2.64+-0x8] ;  /* 0xfffff80402143981 */ /* 0x000362000c2e1900 */
[----:B------:R-:W-:Y:S01]  /*01e0*/  LEA.HI R6, R5, R0, RZ, 0x4 ;  /* 0x0000000005067211 */ /* 0x000fe200078f20ff */
[----:B------:R-:W-:Y:S01]  /*01f0*/  IMAD.MOV.U32 R16, RZ, RZ, RZ ;  /* 0x000000ffff107224 */ /* 0x000fe200078e00ff */
[----:B------:R-:W-:Y:S02]  /*0200*/  LOP3.LUT R7, R4, 0xfffffffc, RZ, 0xc0, !PT ;  /* 0xfffffffc04077812 */ /* 0x000fe400078ec0ff */
[----:B------:R-:W-:Y:S01]  /*0210*/  LOP3.LUT R8, R6, 0xfffffff0, RZ, 0xc0, !PT ;  /* 0xfffffff006087812 */ /* 0x000fe200078ec0ff */
[----:B------:R-:W3:Y:S01]  /*0220*/  LDC.64 R4, c[0x0][0x218] ;  /* 0x00008600ff047b82 */ /* 0x000ee20000000a00 */
[----:B------:R-:W-:-:S02]  /*0230*/  SHF.R.S32.HI R6, RZ, 0x4, R6 ;  /* 0x00000004ff067819 */ /* 0x000fc40000011406 */
[----:B------:R-:W-:-:S05]  /*0240*/  IADD3 R14, R8, R0, -R7 ;  /* 0x00000000080e7210 */ /* 0x000fca0007ffe807 */
[----:B------:R-:W4:Y:S01]  /*0250*/  LDC.64 R8, c[0x0][0x220] ;  /* 0x00008800ff087b82 */ /* 0x000f220000000a00 */
[----:B------:R-:W-:-:S04]  /*0260*/  IMAD R6, R6, -0x8, R14 ;  /* 0xfffffff806067824 */ /* 0x000fc800078e020e */
[----:B------:R-:W-:-:S04]  /*0270*/  IMAD R6, R15, 0x4, R6 ;  /* 0x000000040f067824 */ /* 0x000fc800078e0206 */
[----:B-1----:R-:W-:Y:S02]  /*0280*/  VIADD R3, R6, 0xfffffff8 ;  /* 0xfffffff806037836 */ /* 0x002fe40000000000 */
[----:B------:R-:W1:Y:S02]  /*0290*/  LDC.64 R6, c[0x0][0x210] ;  /* 0x00008400ff067b82 */ /* 0x000e640000000a00 */
[----:B0--3--:R-:W-:Y:S01]  /*02a0*/  IMAD.WIDE R4, R3, 0x4, R4 ;  /* 0x0000000403047825 */ /* 0x009fe200078e0204 */
[----:B------:R-:W-:Y:S02]  /*02b0*/  CS2R R2, SRZ ;  /* 0x0000000000027805 */ /* 0x000fe4000001ff00 */
[----:B------:R-:W-:-:S04]  /*02c0*/  ISETP.GE.AND P1, PT, R15, 0x2, PT ;  /* 0x000000020f00780c */ /* 0x000fc80003f26270 */
[----:B------:R0:W3:Y:S01]  /*02d0*/  @P3 LDG.E.64 R2, desc[UR4][R4.64] ;  /* 0x0000000404023981 */ /* 0x0000e2000c1e1b00 */
[----:B----4-:R-:W-:-:S05]  /*02e0*/  IMAD.WIDE R8, R15, 0x4, R8 ;  /* 0x000000040f087825 */ /* 0x010fca00078e0208 */
[----:B------:R-:W4:Y:S01]  /*02f0*/  @P3 LDG.E.EL R16, desc[UR4][R8.64+-0x8] ;  /* 0xfffff80408103981 */ /* 0x000f22000c2e1900 */
[C---:B------:R-:W-:Y:S02]  /*0300*/  IMAD R17, R15.reuse, 0x4, R14 ;  /* 0x000000040f117824 */ /* 0x040fe400078e020e */
[C---:B------:R-:W-:Y:S01]  /*0310*/  IMAD.WIDE R10, R15.reuse, 0x4, R10 ;  /* 0x000000040f0a7825 */ /* 0x040fe200078e020a */
[----:B------:R-:W4:Y:S03]  /*0320*/  @P3 LDG.E.EL R18, desc[UR4][R8.64+-0x8] ;  /* 0xfffff80408123981 */ /* 0x000f26000c2e1900 */
[----:B------:R-:W-:Y:S01]  /*0330*/  IMAD.WIDE R12, R15, 0x4, R12 ;  /* 0x000000040f0c7825 */ /* 0x000fe200078e020c */
[----:B------:R-:W-:Y:S02]  /*0340*/  CS2R R14, SRZ ;  /* 0x00000000000e7805 */ /* 0x000fe4000001ff00 */
[----:B------:R-:W-:Y:S01]  /*0350*/  ISETP.LT.AND P2, PT, R0, 0x40, !P1 ;  /* 0x000000400000780c */ /* 0x000fe20004f41270 */
[----:B------:R-:W-:Y:S01]  /*0360*/  IMAD.MOV.U32 R22, RZ, RZ, RZ ;  /* 0x000000ffff167224 */ /* 0x000fe200078e00ff */
[----:B------:R-:W4:Y:S01]  /*0370*/  @P3 LDG.E.EL R21, desc[UR4][R12.64+-0x8] ;  /* 0xfffff8040c153981 */ /* 0x000f22000c2e1900 */
[----:B0-----:R-:W-:-:S03]  /*0380*/  CS2R R4, SRZ ;  /* 0x0000000000047805 */ /* 0x001fc6000001ff00 */
[----:B------:R-:W4:Y:S04]  /*0390*/  @P3 LDG.E.EL R14, desc[UR4][R10.64+-0x8] ;  /* 0xfffff8040a0e3981 */ /* 0x000f28000c2e1900 */
[----:B------:R0:W4:Y:S04]  /*03a0*/  @P3 LDG.E.EL R15, desc[UR4][R10.64+-0x8] ;  /* 0xfffff8040a0f3981 */ /* 0x000128000c2e1900 */
[----:B------:R-:W4:Y:S01]  /*03b0*/  @P3 LDG.E.EL R22, desc[UR4][R12.64+-0x8] ;  /* 0xfffff8040c163981 */ /* 0x000f22000c2e1900 */
[----:B-1----:R-:W-:-:S05]  /*03c0*/  IMAD.WIDE R6, R17, 0x4, R6 ;  /* 0x0000000411067825 */ /* 0x002fca00078e0206 */
[----:B------:R1:W4:Y:S01]  /*03d0*/  @P2 LDG.E.64 R4, desc[UR4][R6.64] ;  /* 0x0000000406042981 */ /* 0x000322000c1e1b00 */
[----:B0-----:R-:W-:Y:S01]  /*03e0*/  IMAD.MOV.U32 R11, RZ, RZ, 0x3e800000 ;  /* 0x3e800000ff0b7424 */ /* 0x001fe200078e00ff */
[----:B--2---:R-:W-:-:S05]  /*03f0*/  SEL R8, R19, RZ, P3 ;  /* 0x000000ff13087207 */ /* 0x004fca0001800000 */
[----:B------:R-:W-:Y:S01]  /*0400*/  FADD R8, R8, 9.9999997473787516356e-06 ;  /* 0x3727c5ac08087421 */ /* 0x000fe20000000000 */
[----:B-----5:R-:W-:-:S03]  /*0410*/  SEL R20, R20, RZ, P3 ;  /* 0x000000ff14147207 */ /* 0x020fc60001800000 */
[----:B------:R-:W0:Y:S02]  /*0420*/  MUFU.SQRT R9, R8 ;  /* 0x0000000800097308 */ /* 0x000e240000002000 */
[----:B------:R-:W-:-:S06]  /*0430*/  FADD R20, R20, 9.9999997473787516356e-06 ;  /* 0x3727c5ac14147421 */ /* 0x000fcc0000000000 */
[----:B------:R-:W2:Y:S01]  /*0440*/  MUFU.SQRT R10, R20 ;  /* 0x00000014000a7308 */ /* 0x000ea20000002000 */
[C---:B0-----:R-:W-:Y:S02]  /*0450*/  FSETP.GT.AND P6, PT, R9.reuse, 8.50705917302346158658e+37, PT ;  /* 0x7e8000000900780b */ /* 0x041fe40003fc4000 */
[----:B------:R-:W-:Y:S02]  /*0460*/  FSETP.GEU.AND P4, PT, R9, 1.175494350822287508e-38, PT ;  /* 0x008000000900780b */ /* 0x000fe40003f8e000 */
[----:B-1----:R-:W-:Y:S02]  /*0470*/  FSEL R6, R11, 1, P6 ;  /* 0x3f8000000b067808 */ /* 0x002fe40003000000 */
[----:B--2---:R-:W-:-:S07]  /*0480*/  FSETP.GT.AND P5, PT, R10, 8.50705917302346158658e+37, PT ;  /* 0x7e8000000a00780b */ /* 0x004fce0003fa4000 */
[----:B------:R-:W-:Y:S01]  /*0490*/  @P6 FMUL R9, R9, 0.25 ;  /* 0x3e80000009096820 */ /* 0x000fe20000400000 */
[----:B------:R-:W-:-:S03]  /*04a0*/  FSETP.GEU.AND P6, PT, R10, 1.175494350822287508e-38, PT ;  /* 0x008000000a00780b */ /* 0x000fc60003fce000 */
[----:B------:R-:W-:Y:S02]  /*04b0*/  @!P4 FMUL R9, R9, 16777216 ;  /* 0x4b8000000909c820 */ /* 0x000fe40000400000 */
[----:B------:R-:W-:-:S04]  /*04c0*/  @P5 FMUL R10, R10, 0.25 ;  /* 0x3e8000000a0a5820 */ /* 0x000fc80000400000 */
[----:B------:R-:W0:Y:S04]  /*04d0*/  MUFU.RCP R9, R9 ;  /* 0x0000000900097308 */ /* 0x000e280000001000 */
[----:B------:R-:W-:-:S06]  /*04e0*/  @!P6 FMUL R10, R10, 16777216 ;  /* 0x4b8000000a0ae820 */ /* 0x000fcc0000400000 */
[----:B------:R-:W1:Y:S01]  /*04f0*/  MUFU.RCP R10, R10 ;  /* 0x0000000a000a7308 */ /* 0x000e620000001000 */
[----:B------:R-:W-:Y:S02]  /*0500*/  FSEL R11, R11, 1, P5 ;  /* 0x3f8000000b0b7808 */ /* 0x000fe40002800000 */
[----:B---3--:R-:W-:Y:S02]  /*0510*/  SEL R12, R3, RZ, P3 ;  /* 0x000000ff030c7207 */ /* 0x008fe40001800000 */
[----:B------:R-:W-:Y:S01]  /*0520*/  SEL R7, R2, RZ, P3 ;  /* 0x000000ff02077207 */ /* 0x000fe20001800000 */
[----:B------:R-:W-:Y:S01]  /*0530*/  @!P4 FMUL R6, R6, 16777216 ;  /* 0x4b8000000606c820 */ /* 0x000fe20000400000 */
[----:B----4-:R-:W-:Y:S01]  /*0540*/  SEL R16, R16, RZ, P3 ;  /* 0x000000ff10107207 */ /* 0x010fe20001800000 */
[----:B------:R-:W2:Y:S01]  /*0550*/  LDC.64 R2, c[0x0][0x240] ;  /* 0x00009000ff027b82 */ /* 0x000ea20000000a00 */
[----:B------:R-:W-:Y:S01]  /*0560*/  SEL R13, R18, RZ, P3 ;  /* 0x000000ff120d7207 */ /* 0x000fe20001800000 */
[----:B------:R-:W-:Y:S01]  /*0570*/  @!P6 FMUL R11, R11, 16777216 ;  /* 0x4b8000000b0be820 */ /* 0x000fe20000400000 */
[----:B0-----:R-:W-:Y:S01]  /*0580*/  FMUL R8, R9, R6 ;  /* 0x0000000609087220 */ /* 0x001fe20000400000 */
[----:B------:R-:W-:-:S02]  /*0590*/  FADD R7, R7, -R16 ;  /* 0x8000001007077221 */ /* 0x000fc40000000000 */
[----:B------:R-:W-:Y:S01]  /*05a0*/  FADD R6, R12, -R13 ;  /* 0x8000000d0c067221 */ /* 0x000fe20000000000 */
[----:B-1----:R-:W-:Y:S01]  /*05b0*/  FMUL R11, R10, R11 ;  /* 0x0000000b0a0b7220 */ /* 0x002fe20000400000 */
[----:B------:R-:W-:Y:S01]  /*05c0*/  FMUL R7, R7, R8 ;  /* 0x0000000807077220 */ /* 0x000fe20000400000 */
[----:B------:R-:W-:Y:S02]  /*05d0*/  SEL R14, R14, RZ, P3 ;  /* 0x000000ff0e0e7207 */ /* 0x000fe40001800000 */
[----:B------:R-:W-:Y:S01]  /*05e0*/  SEL R15, R15, RZ, P3 ;  /* 0x000000ff0f0f7207 */ /* 0x000fe20001800000 */
[----:B------:R-:W-:Y:S01]  /*05f0*/  FMUL R11, R6, R11 ;  /* 0x0000000b060b7220 */ /* 0x000fe20000400000 */
[----:B------:R-:W-:Y:S02]  /*0600*/  SEL R8, R21, RZ, P3 ;  /* 0x000000ff15087207 */ /* 0x000fe40001800000 */
[----:B------:R-:W-:-:S03]  /*0610*/  SEL R22, R22, RZ, P3 ;  /* 0x000000ff16167207 */ /* 0x000fc60001800000 */
[----:B------:R-:W-:Y:S02]  /*0620*/  FFMA R6, R7, R14, R8 ;  /* 0x0000000e07067223 */ /* 0x000fe40000000008 */
[----:B------:R-:W-:Y:S01]  /*0630*/  FFMA R22, R11, R15, R22 ;  /* 0x0000000f0b167223 */ /* 0x000fe20000000016 */
[----:B------:R-:W-:Y:S02]  /*0640*/  SEL R4, R4, RZ, P2 ;  /* 0x000000ff04047207 */ /* 0x000fe40001000000 */
[----:B------:R-:W-:Y:S02]  /*0650*/  SEL R5, R5, RZ, P2 ;  /* 0x000000ff05057207 */ /* 0x000fe40001000000 */
[----:B------:R-:W-:Y:S02]  /*0660*/  FSETP.GEU.AND P2, PT, R6, RZ, PT ;  /* 0x000000ff0600720b */ /* 0x000fe40003f4e000 */
[----:B------:R-:W-:Y:S01]  /*0670*/  FSETP.GEU.AND P3, PT, R22, RZ, PT ;  /* 0x000000ff1600720b */ /* 0x000fe20003f6e000 */
[----:B--2---:R-:W-:Y:S01]  /*0680*/  IMAD.WIDE R2, R0, 0x4, R2 ;  /* 0x0000000400027825 */ /* 0x004fe200078e0202 */
[----:B------:R-:W-:-:S02]  /*0690*/  @P1 FSEL R4, R6, RZ, P2 ;  /* 0x000000ff06041208 */ /* 0x000fc40001000000 */
[----:B------:R-:W-:Y:S01]  /*06a0*/  @P1 FSEL R5, R22, RZ, P3 ;  /* 0x000000ff16051208 */ /* 0x000fe20001800000 */
[----:B------:R-:W-:Y:S08]  /*06b0*/  @P0 EXIT ;  /* 0x000000000000094d */ /* 0x000ff00003800000 */
[----:B------:R-:W-:Y:S01]  /*06c0*/  STG.E.64 desc[UR4][R2.64], R4 ;  /* 0x0000000402007986 */ /* 0x000fe2000c101b04 */
[----:B------:R-:W-:Y:S05]  /*06d0*/  EXIT ;  /* 0x000000000000794d */ /* 0x000fea0003800000 */
.L_x_0:
[----:B------:R-:W-:-:S00]  /*06e0*/  BRA `(.L_x_0) ;  /* 0xfffffffc00fc7947 */ /* 0x000fc0000383ffff */
[----:B------:R-:W-:-:S00]  /*06f0*/  NOP ;  /* 0x0000000000007918 */ /* 0x000fc00000000000 */
        /* <DEDUP_REMOVED lines=8> */
.L_x_1:


//--------------------- .nv.global.init           --------------------------
	.section	.nv.global.init,"aw",@progbits
.nv.global.init:
	.type		_$_str,@object
	.size		_$_str,(_$_str_$_2 - _$_str)
_$_str:
        /*0000*/ 	.byte	0x5f, 0x5f, 0x43, 0x55, 0x44, 0x41, 0x5f, 0x46, 0x54, 0x5a, 0x00
	.type		_$_str_$_2,@object
	.size		_$_str_$_2,(.L_1 - _$_str_$_2)
_$_str_$_2:
        /*000b*/ 	.byte	0x5f, 0x5f, 0x43, 0x55, 0x44, 0x41, 0x5f, 0x50, 0x52, 0x45, 0x43, 0x5f, 0x53, 0x51, 0x52, 0x54
        /*001b*/ 	.byte	0x00
.L_1:


//--------------------- .nv.constant0.triton_poi_fused_clone_20 --------------------------
	.section	.nv.constant0.triton_poi_fused_clone_20,"a",@progbits
	.sectionflags	@""
	.align	4
.nv.constant0.triton_poi_fused_clone_20:
	.zero		588
